//
// Generated by NVIDIA NVVM Compiler
//
// Compiler Build ID: CL-36424714
// Cuda compilation tools, release 13.0, V13.0.88
// Based on NVVM 20.0.0
//

.version 9.0
.target sm_100
.address_size 64

.const .align 4 .b8 C[128];
// _ZZ15run_query_spaceE4tile has been demoted

.func  (.param .b32 func_retval0) _Z10testGlobalPKv(
	.param .b64 _Z10testGlobalPKv_param_0
)
{
	.reg .b32 	%r<2>;

	mov.b32 	%r1, 1;
	st.param.b32 	[func_retval0], %r1;
	ret;

}
.func  (.param .b32 func_retval0) _Z9testLocalPKv(
	.param .b64 _Z9testLocalPKv_param_0
)
{
	.reg .pred 	%p<2>;
	.reg .b32 	%r<3>;
	.reg .b64 	%rd<2>;

	ld.param.u64 	%rd1, [_Z9testLocalPKv_param_0];
	// begin inline asm
	{ 
	    .reg .pred p; 
	    isspacep.local p, %rd1; 
	    selp.u32 %r1, 1, 0, p;  
	} 
	
	// end inline asm
	setp.ne.s32 	%p1, %r1, 0;
	selp.u32 	%r2, 1, 0, %p1;
	st.param.b32 	[func_retval0], %r2;
	ret;

}
.func  (.param .b32 func_retval0) _Z10testSharedPKv(
	.param .b64 _Z10testSharedPKv_param_0
)
{
	.reg .pred 	%p<2>;
	.reg .b32 	%r<3>;
	.reg .b64 	%rd<2>;

	ld.param.u64 	%rd1, [_Z10testSharedPKv_param_0];
	// begin inline asm
	{ 
	    .reg .pred p; 
	    isspacep.shared p, %rd1; 
	    selp.u32 %r1, 1, 0, p;  
	} 
	
	// end inline asm
	setp.ne.s32 	%p1, %r1, 0;
	selp.u32 	%r2, 1, 0, %p1;
	st.param.b32 	[func_retval0], %r2;
	ret;

}
.func  (.param .b32 func_retval0) _Z12testConstantPKv(
	.param .b64 _Z12testConstantPKv_param_0
)
{
	.reg .pred 	%p<2>;
	.reg .b32 	%r<3>;
	.reg .b64 	%rd<2>;

	ld.param.u64 	%rd1, [_Z12testConstantPKv_param_0];
	// begin inline asm
	{ 
	    .reg .pred p; 
	    isspacep.const p, %rd1; 
	    selp.u32 %r1, 1, 0, p;  
	} 
	
	// end inline asm
	setp.ne.s32 	%p1, %r1, 0;
	selp.u32 	%r2, 1, 0, %p1;
	st.param.b32 	[func_retval0], %r2;
	ret;

}
.func _Z10query_funcPfPKf(
	.param .b64 _Z10query_funcPfPKf_param_0,
	.param .b32 _Z10query_funcPfPKf_param_1
)
{
	.reg .pred 	%p<5>;
	.reg .b16 	%rs<5>;
	.reg .b32 	%r<9>;
	.reg .b32 	%f<9>;
	.reg .b64 	%rd<3>;

	ld.param.u64 	%rd1, [_Z10query_funcPfPKf_param_0];
	ld.param.f32 	%f6, [_Z10query_funcPfPKf_param_1];
	{ // callseq 0, 0
	.param .b64 param0;
	st.param.b64 	[param0], %rd1;
	.param .b32 retval0;
	call.uni (retval0), 
	_Z10testGlobalPKv, 
	(
	param0
	);
	ld.param.b32 	%r1, [retval0];
	} // callseq 0
	cvt.u16.u32 	%rs1, %r1;
	setp.eq.s16 	%p1, %rs1, 0;
	@%p1 bra 	$L__BB4_2;
	add.f32 	%f8, %f6, 0f3F800000;
	bra.uni 	$L__BB4_7;
$L__BB4_2:
	{ // callseq 1, 0
	.param .b64 param0;
	st.param.b64 	[param0], %rd1;
	.param .b32 retval0;
	call.uni (retval0), 
	_Z9testLocalPKv, 
	(
	param0
	);
	ld.param.b32 	%r3, [retval0];
	} // callseq 1
	cvt.u16.u32 	%rs2, %r3;
	setp.eq.s16 	%p2, %rs2, 0;
	@%p2 bra 	$L__BB4_4;
	add.f32 	%f8, %f6, 0f40000000;
	bra.uni 	$L__BB4_7;
$L__BB4_4:
	{ // callseq 2, 0
	.param .b64 param0;
	st.param.b64 	[param0], %rd1;
	.param .b32 retval0;
	call.uni (retval0), 
	_Z10testSharedPKv, 
	(
	param0
	);
	ld.param.b32 	%r5, [retval0];
	} // callseq 2
	cvt.u16.u32 	%rs3, %r5;
	setp.eq.s16 	%p3, %rs3, 0;
	@%p3 bra 	$L__BB4_6;
	add.f32 	%f8, %f6, 0f40400000;
	bra.uni 	$L__BB4_7;
$L__BB4_6:
	{ // callseq 3, 0
	.param .b64 param0;
	st.param.b64 	[param0], %rd1;
	.param .b32 retval0;
	call.uni (retval0), 
	_Z12testConstantPKv, 
	(
	param0
	);
	ld.param.b32 	%r7, [retval0];
	} // callseq 3
	cvt.u16.u32 	%rs4, %r7;
	setp.eq.s16 	%p4, %rs4, 0;
	add.f32 	%f7, %f6, 0f40800000;
	selp.f32 	%f8, %f6, %f7, %p4;
$L__BB4_7:
	cvta.to.global.u64 	%rd2, %rd1;
	st.global.f32 	[%rd2], %f8;
	ret;

}
	// .globl	run_query_space
.visible .entry run_query_space(
	.param .u64 .ptr .align 1 run_query_space_param_0,
	.param .u64 .ptr .align 1 run_query_space_param_1
)
{
	.local .align 16 .b8 	__local_depot5[64];
	.reg .b64 	%SP;
	.reg .b64 	%SPL;
	.reg .pred 	%p<20>;
	.reg .b32 	%r<12>;
	.reg .b32 	%f<41>;
	.reg .b64 	%rd<25>;
	// demoted variable
	.shared .align 4 .b8 _ZZ15run_query_spaceE4tile[128];
	mov.u64 	%SPL, __local_depot5;
	ld.param.u64 	%rd7, [run_query_space_param_0];
	ld.param.u64 	%rd6, [run_query_space_param_1];
	cvta.to.global.u64 	%rd1, %rd7;
	add.u64 	%rd2, %SPL, 0;
	mov.u32 	%r5, %ntid.x;
	mov.u32 	%r6, %ctaid.x;
	mov.u32 	%r1, %tid.x;
	mad.lo.s32 	%r2, %r5, %r6, %r1;
	and.b32  	%r3, %r2, 1;
	setp.eq.s32 	%p1, %r3, 0;
	mul.wide.s32 	%rd9, %r2, 4;
	add.s64 	%rd3, %rd1, %rd9;
	mov.u64 	%rd10, C;
	add.s64 	%rd4, %rd10, %rd9;
	@%p1 bra 	$L__BB5_2;
	ld.global.f32 	%f40, [%rd3];
	bra.uni 	$L__BB5_3;
$L__BB5_2:
	ld.const.f32 	%f40, [%rd4];
$L__BB5_3:
	setp.eq.s32 	%p2, %r3, 0;
	st.local.f32 	[%rd2], %f40;
	@%p2 bra 	$L__BB5_5;
	ld.global.f32 	%f4, [%rd3];
	st.local.f32 	[%rd2+4], %f4;
	bra.uni 	$L__BB5_6;
$L__BB5_5:
	ld.const.f32 	%f5, [%rd4];
	st.local.f32 	[%rd2+4], %f5;
$L__BB5_6:
	setp.eq.s32 	%p3, %r3, 0;
	@%p3 bra 	$L__BB5_8;
	ld.global.f32 	%f6, [%rd3];
	st.local.f32 	[%rd2+8], %f6;
	bra.uni 	$L__BB5_9;
$L__BB5_8:
	ld.const.f32 	%f7, [%rd4];
	st.local.f32 	[%rd2+8], %f7;
$L__BB5_9:
	setp.eq.s32 	%p4, %r3, 0;
	@%p4 bra 	$L__BB5_11;
	ld.global.f32 	%f8, [%rd3];
	st.local.f32 	[%rd2+12], %f8;
	bra.uni 	$L__BB5_12;
$L__BB5_11:
	ld.const.f32 	%f9, [%rd4];
	st.local.f32 	[%rd2+12], %f9;
$L__BB5_12:
	setp.eq.s32 	%p5, %r3, 0;
	@%p5 bra 	$L__BB5_14;
	ld.global.f32 	%f10, [%rd3];
	st.local.f32 	[%rd2+16], %f10;
	bra.uni 	$L__BB5_15;
$L__BB5_14:
	ld.const.f32 	%f11, [%rd4];
	st.local.f32 	[%rd2+16], %f11;
$L__BB5_15:
	setp.eq.s32 	%p6, %r3, 0;
	@%p6 bra 	$L__BB5_17;
	ld.global.f32 	%f12, [%rd3];
	st.local.f32 	[%rd2+20], %f12;
	bra.uni 	$L__BB5_18;
$L__BB5_17:
	ld.const.f32 	%f13, [%rd4];
	st.local.f32 	[%rd2+20], %f13;
$L__BB5_18:
	setp.eq.s32 	%p7, %r3, 0;
	@%p7 bra 	$L__BB5_20;
	ld.global.f32 	%f14, [%rd3];
	st.local.f32 	[%rd2+24], %f14;
	bra.uni 	$L__BB5_21;
$L__BB5_20:
	ld.const.f32 	%f15, [%rd4];
	st.local.f32 	[%rd2+24], %f15;
$L__BB5_21:
	setp.eq.s32 	%p8, %r3, 0;
	@%p8 bra 	$L__BB5_23;
	ld.global.f32 	%f16, [%rd3];
	st.local.f32 	[%rd2+28], %f16;
	bra.uni 	$L__BB5_24;
$L__BB5_23:
	ld.const.f32 	%f17, [%rd4];
	st.local.f32 	[%rd2+28], %f17;
$L__BB5_24:
	setp.eq.s32 	%p9, %r3, 0;
	@%p9 bra 	$L__BB5_26;
	ld.global.f32 	%f18, [%rd3];
	st.local.f32 	[%rd2+32], %f18;
	bra.uni 	$L__BB5_27;
$L__BB5_26:
	ld.const.f32 	%f19, [%rd4];
	st.local.f32 	[%rd2+32], %f19;
$L__BB5_27:
	setp.eq.s32 	%p10, %r3, 0;
	@%p10 bra 	$L__BB5_29;
	ld.global.f32 	%f20, [%rd3];
	st.local.f32 	[%rd2+36], %f20;
	bra.uni 	$L__BB5_30;
$L__BB5_29:
	ld.const.f32 	%f21, [%rd4];
	st.local.f32 	[%rd2+36], %f21;
$L__BB5_30:
	setp.eq.s32 	%p11, %r3, 0;
	@%p11 bra 	$L__BB5_32;
	ld.global.f32 	%f22, [%rd3];
	st.local.f32 	[%rd2+40], %f22;
	bra.uni 	$L__BB5_33;
$L__BB5_32:
	ld.const.f32 	%f23, [%rd4];
	st.local.f32 	[%rd2+40], %f23;
$L__BB5_33:
	setp.eq.s32 	%p12, %r3, 0;
	@%p12 bra 	$L__BB5_35;
	ld.global.f32 	%f24, [%rd3];
	st.local.f32 	[%rd2+44], %f24;
	bra.uni 	$L__BB5_36;
$L__BB5_35:
	ld.const.f32 	%f25, [%rd4];
	st.local.f32 	[%rd2+44], %f25;
$L__BB5_36:
	setp.eq.s32 	%p13, %r3, 0;
	@%p13 bra 	$L__BB5_38;
	ld.global.f32 	%f26, [%rd3];
	st.local.f32 	[%rd2+48], %f26;
	bra.uni 	$L__BB5_39;
$L__BB5_38:
	ld.const.f32 	%f27, [%rd4];
	st.local.f32 	[%rd2+48], %f27;
$L__BB5_39:
	setp.eq.s32 	%p14, %r3, 0;
	@%p14 bra 	$L__BB5_41;
	ld.global.f32 	%f28, [%rd3];
	st.local.f32 	[%rd2+52], %f28;
	bra.uni 	$L__BB5_42;
$L__BB5_41:
	ld.const.f32 	%f29, [%rd4];
	st.local.f32 	[%rd2+52], %f29;
$L__BB5_42:
	setp.eq.s32 	%p15, %r3, 0;
	@%p15 bra 	$L__BB5_44;
	ld.global.f32 	%f30, [%rd3];
	st.local.f32 	[%rd2+56], %f30;
	bra.uni 	$L__BB5_45;
$L__BB5_44:
	ld.const.f32 	%f31, [%rd4];
	st.local.f32 	[%rd2+56], %f31;
$L__BB5_45:
	setp.eq.s32 	%p16, %r3, 0;
	@%p16 bra 	$L__BB5_47;
	ld.global.f32 	%f32, [%rd3];
	st.local.f32 	[%rd2+60], %f32;
	bra.uni 	$L__BB5_48;
$L__BB5_47:
	ld.const.f32 	%f33, [%rd4];
	st.local.f32 	[%rd2+60], %f33;
$L__BB5_48:
	add.s64 	%rd5, %rd6, %rd9;
	add.f32 	%f34, %f40, 0f3F800000;
	st.local.f32 	[%rd2], %f34;
	add.s64 	%rd12, %rd3, %rd9;
	ld.global.f32 	%f35, [%rd12];
	shl.b32 	%r7, %r1, 2;
	mov.u32 	%r8, _ZZ15run_query_spaceE4tile;
	add.s32 	%r4, %r8, %r7;
	st.shared.f32 	[%r4], %f35;
	bar.sync 	0;
	and.b32  	%r9, %r2, 3;
	setp.ne.s32 	%p17, %r9, 0;
	@%p17 bra 	$L__BB5_50;
	mul.wide.u32 	%rd23, %r1, 4;
	add.s64 	%rd24, %rd1, %rd23;
	ld.global.f32 	%f39, [%rd24];
	{ // callseq 7, 0
	.param .b64 param0;
	st.param.b64 	[param0], %rd5;
	.param .b32 param1;
	st.param.f32 	[param1], %f39;
	call.uni 
	_Z10query_funcPfPKf, 
	(
	param0, 
	param1
	);
	} // callseq 7
	bra.uni 	$L__BB5_55;
$L__BB5_50:
	and.b32  	%r10, %r2, -2147483645;
	setp.eq.s32 	%p18, %r10, 2;
	@%p18 bra 	$L__BB5_53;
	setp.ne.s32 	%p19, %r10, 1;
	@%p19 bra 	$L__BB5_54;
	mul.wide.u32 	%rd18, %r2, 4;
	add.s64 	%rd19, %rd6, %rd18;
	ld.shared.f32 	%f37, [%r4];
	{ // callseq 5, 0
	.param .b64 param0;
	st.param.b64 	[param0], %rd19;
	.param .b32 param1;
	st.param.f32 	[param1], %f37;
	call.uni 
	_Z10query_funcPfPKf, 
	(
	param0, 
	param1
	);
	} // callseq 5
	bra.uni 	$L__BB5_55;
$L__BB5_53:
	mul.wide.u32 	%rd13, %r2, 4;
	add.s64 	%rd14, %rd6, %rd13;
	mul.wide.u32 	%rd15, %r1, 4;
	add.s64 	%rd17, %rd10, %rd15;
	ld.const.f32 	%f36, [%rd17];
	{ // callseq 4, 0
	.param .b64 param0;
	st.param.b64 	[param0], %rd14;
	.param .b32 param1;
	st.param.f32 	[param1], %f36;
	call.uni 
	_Z10query_funcPfPKf, 
	(
	param0, 
	param1
	);
	} // callseq 4
	bra.uni 	$L__BB5_55;
$L__BB5_54:
	cvt.u64.u32 	%rd20, %r7;
	and.b64  	%rd21, %rd20, 60;
	add.s64 	%rd22, %rd2, %rd21;
	ld.local.f32 	%f38, [%rd22];
	{ // callseq 6, 0
	.param .b64 param0;
	st.param.b64 	[param0], %rd5;
	.param .b32 param1;
	st.param.f32 	[param1], %f38;
	call.uni 
	_Z10query_funcPfPKf, 
	(
	param0, 
	param1
	);
	} // callseq 6
$L__BB5_55:
	ret;

}


// ===== COMPILED SASS (sm_100) =====

	.target	sm_100

	.elftype	@"ET_EXEC"


//--------------------- .note.nv.tkinfo           --------------------------
	.section	.note.nv.tkinfo,"",@"SHT_NOTE"
	.sectionflags	@"SHF_NOTE_NV_TKINFO"
	.tkinfo
        /*0018*/ 	.word	0x00000002
        /*0030*/ 	.string	""
        /*0030*/ 	.string	"ptxas"
        /*0030*/ 	.string	"Cuda compilation tools, release 13.0, V13.0.88"
        /*0030*/ 	.string	"Build cuda_13.0.r13.0/compiler.36424714_0"
        /*0030*/ 	.string	"-arch sm_100 -m 64 "



//--------------------- .note.nv.cuinfo           --------------------------
	.section	.note.nv.cuinfo,"",@"SHT_NOTE"
	.sectionflags	@"SHF_NOTE_NV_CUINFO"
        /*0018*/ 	.short	0x0002
        /*001a*/ 	.short	0x0064
        /*001c*/ 	.short	0x0082
	.zero		2


//--------------------- .nv.info                  --------------------------
	.section	.nv.info,"",@"SHT_CUDA_INFO"
	.align	4


	//----- nvinfo : EIATTR_REGCOUNT
	.align		4
        /*0000*/ 	.byte	0x04, 0x2f
        /*0002*/ 	.short	(.L_2 - .L_1)
	.align		4
.L_1:
        /*0004*/ 	.word	index@(run_query_space)
        /*0008*/ 	.word	0x00000020


	//----- nvinfo : EIATTR_FRAME_SIZE
	.align		4
.L_2:
        /*000c*/ 	.byte	0x04, 0x11
        /*000e*/ 	.short	(.L_4 - .L_3)
	.align		4
.L_3:
        /*0010*/ 	.word	index@($run_query_space$_Z10testGlobalPKv)
        /*0014*/ 	.word	0x00000040


	//----- nvinfo : EIATTR_FRAME_SIZE
	.align		4
.L_4:
        /*0018*/ 	.byte	0x04, 0x11
        /*001a*/ 	.short	(.L_6 - .L_5)
	.align		4
.L_5:
        /*001c*/ 	.word	index@($run_query_space$_Z10query_funcPfPKf)
        /*0020*/ 	.word	0x00000040


	//----- nvinfo : EIATTR_FRAME_SIZE
	.align		4
.L_6:
        /*0024*/ 	.byte	0x04, 0x11
        /*0026*/ 	.short	(.L_8 - .L_7)
	.align		4
.L_7:
        /*0028*/ 	.word	index@(run_query_space)
        /*002c*/ 	.word	0x00000040


	//----- nvinfo : EIATTR_MIN_STACK_SIZE
	.align		4
.L_8:
        /*0030*/ 	.byte	0x04, 0x12
        /*0032*/ 	.short	(.L_10 - .L_9)
	.align		4
.L_9:
        /*0034*/ 	.word	index@(run_query_space)
        /*0038*/ 	.word	0x00000040
.L_10:


//--------------------- .nv.compat                --------------------------
	.section	.nv.compat,"",@"SHT_CUDA_COMPAT_INFO"
	.align	4
        /*0000*/ 	.byte	0x02, 0x09, 0x00, 0x00, 0x02, 0x02, 0x01, 0x00, 0x02, 0x05, 0x05, 0x00, 0x03, 0x07, 0x01, 0x01
        /*0010*/ 	.byte	0x02, 0x03, 0x00, 0x00, 0x02, 0x06, 0x01, 0x00, 0x04, 0x0b, 0x08, 0x00, 0x09, 0x00, 0x00, 0x00
        /*0020*/ 	.byte	0x00, 0x00, 0x00, 0x00


//--------------------- .nv.info.run_query_space  --------------------------
	.section	.nv.info.run_query_space,"",@"SHT_CUDA_INFO"
	.sectionflags	@""
	.align	4


	//----- nvinfo : EIATTR_CUDA_API_VERSION
	.align		4
        /*0000*/ 	.byte	0x04, 0x37
        /*0002*/ 	.short	(.L_12 - .L_11)
.L_11:
        /*0004*/ 	.word	0x00000082


	//----- nvinfo : EIATTR_KPARAM_INFO
	.align		4
.L_12:
        /*0008*/ 	.byte	0x04, 0x17
        /*000a*/ 	.short	(.L_14 - .L_13)
.L_13:
        /*000c*/ 	.word	0x00000000
        /*0010*/ 	.short	0x0001
        /*0012*/ 	.short	0x0008
        /*0014*/ 	.byte	0x00, 0xf5, 0x21, 0x00


	//----- nvinfo : EIATTR_KPARAM_INFO
	.align		4
.L_14:
        /*0018*/ 	.byte	0x04, 0x17
        /*001a*/ 	.short	(.L_16 - .L_15)
.L_15:
        /*001c*/ 	.word	0x00000000
        /*0020*/ 	.short	0x0000
        /*0022*/ 	.short	0x0000
        /*0024*/ 	.byte	0x00, 0xf5, 0x21, 0x00


	//----- nvinfo : EIATTR_SPARSE_MMA_MASK
	.align		4
.L_16:
        /*0028*/ 	.byte	0x03, 0x50
        /*002a*/ 	.short	0x0000


	//----- nvinfo : EIATTR_MAXREG_COUNT
	.align		4
        /*002c*/ 	.byte	0x03, 0x1b
        /*002e*/ 	.short	0x00ff


	//----- nvinfo : EIATTR_NUM_BARRIERS
	.align		4
        /*0030*/ 	.byte	0x02, 0x4c
        /*0032*/ 	.byte	0x01
	.zero		1


	//----- nvinfo : EIATTR_MERCURY_ISA_VERSION
	.align		4
        /*0034*/ 	.byte	0x03, 0x5f
        /*0036*/ 	.short	0x0101


	//----- nvinfo : EIATTR_VRC_CTA_INIT_COUNT
	.align		4
        /*0038*/ 	.byte	0x02, 0x4a
	.zero		1
	.zero		1


	//----- nvinfo : EIATTR_EXIT_INSTR_OFFSETS
	.align		4
        /*003c*/ 	.byte	0x04, 0x1c
        /*003e*/ 	.short	(.L_18 - .L_17)


	//   ....[0]....
.L_17:
        /*0040*/ 	.word	0x00000630


	//   ....[1]....
        /*0044*/ 	.word	0x00000700


	//   ....[2]....
        /*0048*/ 	.word	0x00000770


	//   ....[3]....
        /*004c*/ 	.word	0x00000800


	//----- nvinfo : EIATTR_CRS_STACK_SIZE
	.align		4
.L_18:
        /*0050*/ 	.byte	0x04, 0x1e
        /*0052*/ 	.short	(.L_20 - .L_19)
.L_19:
        /*0054*/ 	.word	0x00000000


	//----- nvinfo : EIATTR_CBANK_PARAM_SIZE
	.align		4
.L_20:
        /*0058*/ 	.byte	0x03, 0x19
        /*005a*/ 	.short	0x0010


	//----- nvinfo : EIATTR_PARAM_CBANK
	.align		4
        /*005c*/ 	.byte	0x04, 0x0a
        /*005e*/ 	.short	(.L_22 - .L_21)
	.align		4
.L_21:
        /*0060*/ 	.word	index@(.nv.constant0.run_query_space)
        /*0064*/ 	.short	0x0380
        /*0066*/ 	.short	0x0010


	//----- nvinfo : EIATTR_SW_WAR
	.align		4
.L_22:
        /*0068*/ 	.byte	0x04, 0x36
        /*006a*/ 	.short	(.L_24 - .L_23)
.L_23:
        /*006c*/ 	.word	0x00000008
.L_24:


//--------------------- .nv.callgraph             --------------------------
	.section	.nv.callgraph,"",@"SHT_CUDA_CALLGRAPH"
	.align	4
	.sectionentsize	8
	.align		4
        /*0000*/ 	.word	0x00000000
	.align		4
        /*0004*/ 	.word	0xffffffff
	.align		4
        /*0008*/ 	.word	0x00000000
	.align		4
        /*000c*/ 	.word	0xfffffffe
	.align		4
        /*0010*/ 	.word	0x00000000
	.align		4
        /*0014*/ 	.word	0xfffffffd
	.align		4
        /*0018*/ 	.word	0x00000000
	.align		4
        /*001c*/ 	.word	0xfffffffc


//--------------------- .nv.constant3             --------------------------
	.section	.nv.constant3,"a",@progbits
	.align	4
.nv.constant3:
	.type		C,@object
	.size		C,(.L_0 - C)
C:
	.zero		128
.L_0:


//--------------------- .text.run_query_space     --------------------------
	.section	.text.run_query_space,"ax",@progbits
	.align	128
        .global         run_query_space
        .type           run_query_space,@function
        .size           run_query_space,(.L_x_5 - run_query_space)
        .other          run_query_space,@"STO_CUDA_ENTRY STV_DEFAULT"
run_query_space:
.text.run_query_space:
[----:B------:R-:W0:Y:S01]  /*0000*/  LDC R1, c[0x0][0x37c] ;  /* 0x0000df00ff017b82 */ /* 0x000e220000000800 */
[----:B------:R-:W1:Y:S01]  /*0010*/  S2R R0, SR_CTAID.X ;  /* 0x0000000000007919 */ /* 0x000e620000002500 */
[----:B------:R-:W1:Y:S01]  /*0020*/  LDCU UR4, c[0x0][0x360] ;  /* 0x00006c00ff0477ac */ /* 0x000e620008000800 */
[----:B0-----:R-:W-:Y:S01]  /*0030*/  VIADD R1, R1, 0xffffffc0 ;  /* 0xffffffc001017836 */ /* 0x001fe20000000000 */
[----:B------:R-:W1:Y:S01]  /*0040*/  S2R R5, SR_TID.X ;  /* 0x0000000000057919 */ /* 0x000e620000002100 */
[----:B------:R-:W0:Y:S01]  /*0050*/  LDCU.64 UR8, c[0x0][0x380] ;  /* 0x00007000ff0877ac */ /* 0x000e220008000a00 */
[----:B------:R-:W2:Y:S01]  /*0060*/  LDCU.64 UR6, c[0x0][0x358] ;  /* 0x00006b00ff0677ac */ /* 0x000ea20008000a00 */
[----:B-1----:R-:W-:-:S04]  /*0070*/  IMAD R7, R0, UR4, R5 ;  /* 0x0000000400077c24 */ /* 0x002fc8000f8e0205 */
[C---:B------:R-:W-:Y:S01]  /*0080*/  IMAD.WIDE R20, R7.reuse, 0x4, RZ ;  /* 0x0000000407147825 */ /* 0x040fe200078e02ff */
[----:B------:R-:W-:Y:S02]  /*0090*/  LOP3.LUT P0, R0, R7, 0x1, RZ, 0xc0, !PT ;  /* 0x0000000107007812 */ /* 0x000fe4000780c0ff */
[----:B0-----:R-:W-:-:S04]  /*00a0*/  IADD3 R14, P1, PT, R20, UR8, RZ ;  /* 0x00000008140e7c10 */ /* 0x001fc8000ff3e0ff */
[----:B------:R-:W-:Y:S01]  /*00b0*/  IADD3.X R15, PT, PT, R21, UR9, RZ, P1, !PT ;  /* 0x00000009150f7c10 */ /* 0x000fe20008ffe4ff */
[----:B------:R-:W-:Y:S01]  /*00c0*/  IMAD.MOV.U32 R13, RZ, RZ, R20 ;  /* 0x000000ffff0d7224 */ /* 0x000fe200078e0014 */
[----:B------:R-:W-:Y:S01]  /*00d0*/  IADD3 R28, P2, PT, R20, R14, RZ ;  /* 0x0000000e141c7210 */ /* 0x000fe20007f5e0ff */
[----:B------:R-:W0:Y:S01]  /*00e0*/  S2UR UR5, SR_CgaCtaId ;  /* 0x00000000000579c3 */ /* 0x000e220000008800 */
[----:B------:R-:W1:Y:S03]  /*00f0*/  LDCU.64 UR8, c[0x0][0x388] ;  /* 0x00007100ff0877ac */ /* 0x000e660008000a00 */
[----:B--2---:R2:W3:Y:S01]  /*0100*/  @P0 LDG.E R12, desc[UR6][R14.64] ;  /* 0x000000060e0c0981 */ /* 0x0044e2000c1e1900 */
[----:B------:R-:W-:-:S13]  /*0110*/  ISETP.NE.AND P1, PT, R0, RZ, PT ;  /* 0x000000ff0000720c */ /* 0x000fda0003f25270 */
[----:B------:R-:W4:Y:S04]  /*0120*/  @P1 LDG.E R16, desc[UR6][R14.64] ;  /* 0x000000060e101981 */ /* 0x000f28000c1e1900 */
[----:B------:R-:W5:Y:S04]  /*0130*/  @P1 LDG.E R18, desc[UR6][R14.64] ;  /* 0x000000060e121981 */ /* 0x000f68000c1e1900 */
[----:B------:R-:W3:Y:S04]  /*0140*/  @P1 LDG.E R22, desc[UR6][R14.64] ;  /* 0x000000060e161981 */ /* 0x000ee8000c1e1900 */
[----:B------:R-:W3:Y:S04]  /*0150*/  @P1 LDG.E R24, desc[UR6][R14.64] ;  /* 0x000000060e181981 */ /* 0x000ee8000c1e1900 */
[----:B------:R-:W3:Y:S04]  /*0160*/  @P1 LDG.E R26, desc[UR6][R14.64] ;  /* 0x000000060e1a1981 */ /* 0x000ee8000c1e1900 */
[----:B------:R-:W3:Y:S04]  /*0170*/  @P1 LDG.E R9, desc[UR6][R14.64] ;  /* 0x000000060e091981 */ /* 0x000ee8000c1e1900 */
[----:B------:R-:W3:Y:S04]  /*0180*/  @P1 LDG.E R11, desc[UR6][R14.64] ;  /* 0x000000060e0b1981 */ /* 0x000ee8000c1e1900 */
[----:B------:R-:W3:Y:S01]  /*0190*/  @P1 LDG.E R17, desc[UR6][R14.64] ;  /* 0x000000060e111981 */ /* 0x000ee2000c1e1900 */
[----:B------:R-:W-:-:S03]  /*01a0*/  IMAD.X R29, R21, 0x1, R15, P2 ;  /* 0x00000001151d7824 */ /* 0x000fc600010e060f */
[----:B------:R-:W3:Y:S04]  /*01b0*/  @P1 LDG.E R3, desc[UR6][R14.64] ;  /* 0x000000060e031981 */ /* 0x000ee8000c1e1900 */
[----:B------:R-:W3:Y:S04]  /*01c0*/  @P1 LDG.E R4, desc[UR6][R14.64] ;  /* 0x000000060e041981 */ /* 0x000ee8000c1e1900 */
[----:B------:R-:W3:Y:S04]  /*01d0*/  @P1 LDG.E R6, desc[UR6][R14.64] ;  /* 0x000000060e061981 */ /* 0x000ee8000c1e1900 */
[----:B------:R-:W3:Y:S04]  /*01e0*/  @P1 LDG.E R8, desc[UR6][R14.64] ;  /* 0x000000060e081981 */ /* 0x000ee8000c1e1900 */
[----:B------:R-:W3:Y:S04]  /*01f0*/  @P1 LDG.E R0, desc[UR6][R14.64] ;  /* 0x000000060e001981 */ /* 0x000ee8000c1e1900 */
[----:B------:R-:W3:Y:S04]  /*0200*/  @P1 LDG.E R2, desc[UR6][R14.64] ;  /* 0x000000060e021981 */ /* 0x000ee8000c1e1900 */
[----:B------:R1:W3:Y:S04]  /*0210*/  @P1 LDG.E R10, desc[UR6][R14.64] ;  /* 0x000000060e0a1981 */ /* 0x0002e8000c1e1900 */
[----:B------:R-:W3:Y:S01]  /*0220*/  LDG.E R28, desc[UR6][R28.64] ;  /* 0x000000061c1c7981 */ /* 0x000ee2000c1e1900 */
[----:B------:R-:W1:Y:S08]  /*0230*/  @!P1 LDC R19, c[0x3][R13] ;  /* 0x00c000000d139b82 */ /* 0x000e700000000800 */
[----:B--2---:R-:W2:Y:S08]  /*0240*/  @!P1 LDC R15, c[0x3][R13] ;  /* 0x00c000000d0f9b82 */ /* 0x004eb00000000800 */
[----:B------:R-:W2:Y:S08]  /*0250*/  @!P1 LDC R23, c[0x3][R13] ;  /* 0x00c000000d179b82 */ /* 0x000eb00000000800 */
[----:B------:R-:W2:Y:S08]  /*0260*/  @!P1 LDC R25, c[0x3][R13] ;  /* 0x00c000000d199b82 */ /* 0x000eb00000000800 */
[----:B------:R-:W2:Y:S01]  /*0270*/  @!P1 LDC R27, c[0x3][R13] ;  /* 0x00c000000d1b9b82 */ /* 0x000ea20000000800 */
[----:B------:R-:W-:-:S02]  /*0280*/  UMOV UR4, 0x400 ;  /* 0x0000040000047882 */ /* 0x000fc40000000000 */
[----:B0-----:R-:W-:-:S05]  /*0290*/  ULEA UR4, UR5, UR4, 0x18 ;  /* 0x0000000405047291 */ /* 0x001fca000f8ec0ff */
[----:B------:R-:W1:Y:S01]  /*02a0*/  @!P0 LDC R12, c[0x3][R13] ;  /* 0x00c000000d0c8b82 */ /* 0x000e620000000800 */
[----:B----4-:R-:W-:Y:S04]  /*02b0*/  @P1 STL [R1+0x4], R16 ;  /* 0x0000041001001387 */ /* 0x010fe80000100800 */
[----:B-----5:R-:W-:Y:S04]  /*02c0*/  @P1 STL [R1+0x8], R18 ;  /* 0x0000081201001387 */ /* 0x020fe80000100800 */
[----:B---3--:R-:W-:Y:S01]  /*02d0*/  @P1 STL [R1+0xc], R22 ;  /* 0x00000c1601001387 */ /* 0x008fe20000100800 */
[----:B------:R-:W0:Y:S03]  /*02e0*/  @!P1 LDC R16, c[0x3][R13] ;  /* 0x00c000000d109b82 */ /* 0x000e260000000800 */
[----:B------:R-:W-:Y:S04]  /*02f0*/  @P1 STL [R1+0x10], R24 ;  /* 0x0000101801001387 */ /* 0x000fe80000100800 */
[----:B------:R-:W-:Y:S01]  /*0300*/  @P1 STL [R1+0x14], R26 ;  /* 0x0000141a01001387 */ /* 0x000fe20000100800 */
[----:B------:R-:W3:Y:S03]  /*0310*/  @!P1 LDC R18, c[0x3][R13] ;  /* 0x00c000000d129b82 */ /* 0x000ee60000000800 */
[----:B------:R-:W-:Y:S04]  /*0320*/  @P1 STL [R1+0x1c], R9 ;  /* 0x00001c0901001387 */ /* 0x000fe80000100800 */
[----:B------:R-:W-:Y:S01]  /*0330*/  @P1 STL [R1+0x20], R11 ;  /* 0x0000200b01001387 */ /* 0x000fe20000100800 */
[----:B------:R-:W4:Y:S03]  /*0340*/  @!P1 LDC R22, c[0x3][R13] ;  /* 0x00c000000d169b82 */ /* 0x000f260000000800 */
[----:B------:R-:W-:Y:S01]  /*0350*/  @P1 STL [R1+0x24], R17 ;  /* 0x0000241101001387 */ /* 0x000fe20000100800 */
[----:B-1----:R-:W-:-:S03]  /*0360*/  FADD R14, R12, 1 ;  /* 0x3f8000000c0e7421 */ /* 0x002fc60000000000 */
[----:B------:R1:W-:Y:S01]  /*0370*/  STL [R1], R12 ;  /* 0x0000000c01007387 */ /* 0x0003e20000100800 */
[----:B------:R-:W5:Y:S03]  /*0380*/  @!P1 LDC R24, c[0x3][R13] ;  /* 0x00c000000d189b82 */ /* 0x000f660000000800 */
[----:B------:R2:W-:Y:S05]  /*0390*/  STL [R1], R14 ;  /* 0x0000000e01007387 */ /* 0x0005ea0000100800 */
[----:B------:R-:W5:Y:S08]  /*03a0*/  @!P1 LDC R26, c[0x3][R13] ;  /* 0x00c000000d1a9b82 */ /* 0x000f700000000800 */
[----:B-1----:R-:W1:Y:S08]  /*03b0*/  @!P1 LDC R12, c[0x3][R13] ;  /* 0x00c000000d0c9b82 */ /* 0x002e700000000800 */
[----:B--2---:R-:W2:Y:S08]  /*03c0*/  @!P1 LDC R14, c[0x3][R13] ;  /* 0x00c000000d0e9b82 */ /* 0x004eb00000000800 */
[----:B------:R-:W5:Y:S08]  /*03d0*/  @!P1 LDC R9, c[0x3][R13] ;  /* 0x00c000000d099b82 */ /* 0x000f700000000800 */
[----:B------:R-:W5:Y:S08]  /*03e0*/  @!P1 LDC R11, c[0x3][R13] ;  /* 0x00c000000d0b9b82 */ /* 0x000f700000000800 */
[----:B------:R-:W5:Y:S01]  /*03f0*/  @!P1 LDC R17, c[0x3][R13] ;  /* 0x00c000000d119b82 */ /* 0x000f620000000800 */
[----:B------:R-:W-:Y:S01]  /*0400*/  LOP3.LUT P0, RZ, R7, 0x3, RZ, 0xc0, !PT ;  /* 0x0000000307ff7812 */ /* 0x000fe2000780c0ff */
[----:B------:R0:W-:Y:S04]  /*0410*/  @P1 STL [R1+0x18], R3 ;  /* 0x0000180301001387 */ /* 0x0001e80000100800 */
[----:B------:R-:W-:Y:S04]  /*0420*/  @P1 STL [R1+0x28], R4 ;  /* 0x0000280401001387 */ /* 0x000fe80000100800 */
[----:B------:R-:W-:Y:S01]  /*0430*/  @P1 STL [R1+0x2c], R6 ;  /* 0x00002c0601001387 */ /* 0x000fe20000100800 */
[----:B0-----:R-:W-:-:S03]  /*0440*/  SHF.L.U32 R3, R5, 0x2, RZ ;  /* 0x0000000205037819 */ /* 0x001fc600000006ff */
[----:B------:R-:W-:Y:S04]  /*0450*/  @P1 STL [R1+0x30], R8 ;  /* 0x0000300801001387 */ /* 0x000fe80000100800 */
[----:B------:R-:W-:Y:S04]  /*0460*/  @P1 STL [R1+0x34], R0 ;  /* 0x0000340001001387 */ /* 0x000fe80000100800 */
[----:B------:R0:W-:Y:S04]  /*0470*/  @P1 STL [R1+0x38], R2 ;  /* 0x0000380201001387 */ /* 0x0001e80000100800 */
[----:B------:R0:W-:Y:S04]  /*0480*/  @P1 STL [R1+0x3c], R10 ;  /* 0x00003c0a01001387 */ /* 0x0001e80000100800 */
[----:B-1----:R1:W-:Y:S04]  /*0490*/  @!P1 STL [R1+0x4], R12 ;  /* 0x0000040c01009387 */ /* 0x0023e80000100800 */
[----:B--2---:R1:W-:Y:S04]  /*04a0*/  @!P1 STL [R1+0x8], R14 ;  /* 0x0000080e01009387 */ /* 0x0043e80000100800 */
[----:B------:R1:W-:Y:S04]  /*04b0*/  @!P1 STL [R1+0xc], R16 ;  /* 0x00000c1001009387 */ /* 0x0003e80000100800 */
[----:B---3--:R1:W-:Y:S04]  /*04c0*/  @!P1 STL [R1+0x10], R18 ;  /* 0x0000101201009387 */ /* 0x0083e80000100800 */
[----:B----4-:R1:W-:Y:S04]  /*04d0*/  @!P1 STL [R1+0x14], R22 ;  /* 0x0000141601009387 */ /* 0x0103e80000100800 */
[----:B-----5:R1:W-:Y:S04]  /*04e0*/  @!P1 STL [R1+0x18], R24 ;  /* 0x0000181801009387 */ /* 0x0203e80000100800 */
[----:B------:R1:W-:Y:S04]  /*04f0*/  @!P1 STL [R1+0x1c], R26 ;  /* 0x00001c1a01009387 */ /* 0x0003e80000100800 */
[----:B------:R1:W-:Y:S04]  /*0500*/  @!P1 STL [R1+0x20], R15 ;  /* 0x0000200f01009387 */ /* 0x0003e80000100800 */
[----:B------:R1:W-:Y:S04]  /*0510*/  @!P1 STL [R1+0x24], R9 ;  /* 0x0000240901009387 */ /* 0x0003e80000100800 */
[----:B------:R1:W-:Y:S04]  /*0520*/  @!P1 STL [R1+0x28], R11 ;  /* 0x0000280b01009387 */ /* 0x0003e80000100800 */
[----:B------:R1:W-:Y:S04]  /*0530*/  @!P1 STL [R1+0x2c], R17 ;  /* 0x00002c1101009387 */ /* 0x0003e80000100800 */
[----:B------:R1:W-:Y:S04]  /*0540*/  @!P1 STL [R1+0x30], R19 ;  /* 0x0000301301009387 */ /* 0x0003e80000100800 */
[----:B------:R1:W-:Y:S04]  /*0550*/  @!P1 STL [R1+0x34], R23 ;  /* 0x0000341701009387 */ /* 0x0003e80000100800 */
[----:B------:R1:W-:Y:S04]  /*0560*/  @!P1 STL [R1+0x38], R25 ;  /* 0x0000381901009387 */ /* 0x0003e80000100800 */
[----:B------:R1:W-:Y:S01]  /*0570*/  @!P1 STL [R1+0x3c], R27 ;  /* 0x00003c1b01009387 */ /* 0x0003e20000100800 */
[----:B0-----:R-:W-:-:S03]  /*0580*/  IADD3 R2, P1, PT, R20, UR8, RZ ;  /* 0x0000000814027c10 */ /* 0x001fc6000ff3e0ff */
[----:B------:R1:W-:Y:S01]  /*0590*/  STS [R3+UR4], R28 ;  /* 0x0000001c03007988 */ /* 0x0003e20008000804 */
[----:B------:R-:W-:Y:S01]  /*05a0*/  IADD3.X R4, PT, PT, R21, UR9, RZ, P1, !PT ;  /* 0x0000000915047c10 */ /* 0x000fe20008ffe4ff */
[----:B------:R-:W-:Y:S06]  /*05b0*/  BAR.SYNC.DEFER_BLOCKING 0x0 ;  /* 0x0000000000007b1d */ /* 0x000fec0000010000 */
[----:B------:R-:W-:Y:S05]  /*05c0*/  @P0 BRA `(.L_x_0) ;  /* 0x00000000001c0947 */ /* 0x000fea0003800000 */
[----:B------:R-:W0:Y:S02]  /*05d0*/  LDC.64 R6, c[0x0][0x380] ;  /* 0x0000e000ff067b82 */ /* 0x000e240000000a00 */
[----:B0-----:R-:W-:-:S06]  /*05e0*/  IMAD.WIDE.U32 R6, R5, 0x4, R6 ;  /* 0x0000000405067825 */ /* 0x001fcc00078e0006 */
[----:B------:R0:W5:Y:S01]  /*05f0*/  LDG.E R6, desc[UR6][R6.64] ;  /* 0x0000000606067981 */ /* 0x000162000c1e1900 */
[----:B------:R-:W-:Y:S01]  /*0600*/  IMAD.MOV.U32 R0, RZ, RZ, R2 ;  /* 0x000000ffff007224 */ /* 0x000fe200078e0002 */
[----:B------:R-:W-:-:S07]  /*0610*/  MOV R8, 0x630 ;  /* 0x0000063000087802 */ /* 0x000fce0000000f00 */
[----:B01---5:R-:W-:Y:S05]  /*0620*/  CALL.REL.NOINC `($run_query_space$_Z10query_funcPfPKf) ;  /* 0x0000000000787944 */ /* 0x023fea0003c00000 */
[----:B------:R-:W-:Y:S05]  /*0630*/  EXIT ;  /* 0x000000000000794d */ /* 0x000fea0003800000 */
.L_x_0:
[----:B------:R-:W-:-:S04]  /*0640*/  LOP3.LUT R0, R7, 0x80000003, RZ, 0xc0, !PT ;  /* 0x8000000307007812 */ /* 0x000fc800078ec0ff */
[----:B------:R-:W-:-:S13]  /*0650*/  ISETP.NE.AND P0, PT, R0, 0x2, PT ;  /* 0x000000020000780c */ /* 0x000fda0003f05270 */
[----:B------:R-:W-:Y:S05]  /*0660*/  @!P0 BRA `(.L_x_1) ;  /* 0x0000000000448947 */ /* 0x000fea0003800000 */
[----:B------:R-:W-:-:S13]  /*0670*/  ISETP.NE.AND P0, PT, R0, 0x1, PT ;  /* 0x000000010000780c */ /* 0x000fda0003f05270 */
[----:B------:R-:W-:Y:S05]  /*0680*/  @P0 BRA `(.L_x_2) ;  /* 0x0000000000200947 */ /* 0x000fea0003800000 */
[----:B------:R0:W2:Y:S01]  /*0690*/  LDS R6, [R3+UR4] ;  /* 0x0000000403067984 */ /* 0x0000a20008000800 */
[----:B------:R-:W3:Y:S01]  /*06a0*/  LDC.64 R4, c[0x0][0x388] ;  /* 0x0000e200ff047b82 */ /* 0x000ee20000000a00 */
[----:B------:R-:W-:Y:S01]  /*06b0*/  MOV R8, 0x700 ;  /* 0x0000070000087802 */ /* 0x000fe20000000f00 */
[----:B---3--:R-:W-:-:S04]  /*06c0*/  IMAD.WIDE.U32 R4, R7, 0x4, R4 ;  /* 0x0000000407047825 */ /* 0x008fc800078e0004 */
[----:B------:R-:W-:Y:S01]  /*06d0*/  IMAD.MOV.U32 R0, RZ, RZ, R4 ;  /* 0x000000ffff007224 */ /* 0x000fe200078e0004 */
[----:B0-2---:R-:W-:-:S07]  /*06e0*/  MOV R4, R5 ;  /* 0x0000000500047202 */ /* 0x005fce0000000f00 */
[----:B-1----:R-:W-:Y:S05]  /*06f0*/  CALL.REL.NOINC `($run_query_space$_Z10query_funcPfPKf) ;  /* 0x0000000000447944 */ /* 0x002fea0003c00000 */
[----:B------:R-:W-:Y:S05]  /*0700*/  EXIT ;  /* 0x000000000000794d */ /* 0x000fea0003800000 */
.L_x_2:
[----:B------:R-:W-:-:S05]  /*0710*/  LOP3.LUT R0, R3, 0x3c, RZ, 0xc0, !PT ;  /* 0x0000003c03007812 */ /* 0x000fca00078ec0ff */
[----:B------:R-:W-:-:S06]  /*0720*/  IMAD.IADD R6, R1, 0x1, R0 ;  /* 0x0000000101067824 */ /* 0x000fcc00078e0200 */
[----:B------:R-:W5:Y:S01]  /*0730*/  LDL R6, [R6] ;  /* 0x0000000006067983 */ /* 0x000f620000100800 */
[----:B------:R-:W-:Y:S01]  /*0740*/  IMAD.MOV.U32 R0, RZ, RZ, R2 ;  /* 0x000000ffff007224 */ /* 0x000fe200078e0002 */
[----:B------:R-:W-:-:S07]  /*0750*/  MOV R8, 0x770 ;  /* 0x0000077000087802 */ /* 0x000fce0000000f00 */
[----:B-1---5:R-:W-:Y:S05]  /*0760*/  CALL.REL.NOINC `($run_query_space$_Z10query_funcPfPKf) ;  /* 0x0000000000287944 */ /* 0x022fea0003c00000 */
[----:B------:R-:W-:Y:S05]  /*0770*/  EXIT ;  /* 0x000000000000794d */ /* 0x000fea0003800000 */
.L_x_1:
[----:B------:R-:W-:Y:S01]  /*0780*/  SHF.L.U32 R5, R5, 0x2, RZ ;  /* 0x0000000205057819 */ /* 0x000fe200000006ff */
[----:B-1----:R-:W0:Y:S01]  /*0790*/  LDC.64 R2, c[0x0][0x388] ;  /* 0x0000e200ff027b82 */ /* 0x002e220000000a00 */
[----:B------:R-:W-:-:S07]  /*07a0*/  MOV R8, 0x800 ;  /* 0x0000080000087802 */ /* 0x000fce0000000f00 */
[----:B------:R1:W2:Y:S01]  /*07b0*/  LDC R6, c[0x3][R5] ;  /* 0x00c0000005067b82 */ /* 0x0002a20000000800 */
[----:B0-----:R-:W-:-:S04]  /*07c0*/  IMAD.WIDE.U32 R2, R7, 0x4, R2 ;  /* 0x0000000407027825 */ /* 0x001fc800078e0002 */
[----:B------:R-:W-:Y:S02]  /*07d0*/  IMAD.MOV.U32 R0, RZ, RZ, R2 ;  /* 0x000000ffff007224 */ /* 0x000fe400078e0002 */
[----:B-1----:R-:W-:-:S07]  /*07e0*/  IMAD.MOV.U32 R4, RZ, RZ, R3 ;  /* 0x000000ffff047224 */ /* 0x002fce00078e0003 */
[----:B--2---:R-:W-:Y:S05]  /*07f0*/  CALL.REL.NOINC `($run_query_space$_Z10query_funcPfPKf) ;  /* 0x0000000000047944 */ /* 0x004fea0003c00000 */
[----:B------:R-:W-:Y:S05]  /*0800*/  EXIT ;  /* 0x000000000000794d */ /* 0x000fea0003800000 */
        .type           $run_query_space$_Z10query_funcPfPKf,@function
        .size           $run_query_space$_Z10query_funcPfPKf,($run_query_space$_Z10testGlobalPKv - $run_query_space$_Z10query_funcPfPKf)
$run_query_space$_Z10query_funcPfPKf:
[----:B------:R-:W-:-:S07]  /*0810*/  MOV R2, 0x830 ;  /* 0x0000083000027802 */ /* 0x000fce0000000f00 */
[----:B------:R-:W-:Y:S05]  /*0820*/  CALL.REL.NOINC `($run_query_space$_Z10testGlobalPKv) ;  /* 0x0000000000207944 */ /* 0x000fea0003c00000 */
[----:B------:R-:W0:Y:S01]  /*0830*/  LDCU.64 UR8, c[0x0][0x358] ;  /* 0x00006b00ff0877ac */ /* 0x000e220008000a00 */
[----:B------:R-:W-:Y:S01]  /*0840*/  FADD R7, R6, 1 ;  /* 0x3f80000006077421 */ /* 0x000fe20000000000 */
[----:B------:R-:W-:Y:S01]  /*0850*/  MOV R2, R0 ;  /* 0x0000000000027202 */ /* 0x000fe20000000f00 */
[----:B------:R-:W-:Y:S02]  /*0860*/  IMAD.MOV.U32 R3, RZ, RZ, R4 ;  /* 0x000000ffff037224 */ /* 0x000fe400078e0004 */
[----:B------:R-:W-:Y:S02]  /*0870*/  HFMA2 R5, -RZ, RZ, 0, 0 ;  /* 0x00000000ff057431 */ /* 0x000fe400000001ff */
[----:B------:R-:W-:Y:S01]  /*0880*/  IMAD.MOV.U32 R4, RZ, RZ, R8 ;  /* 0x000000ffff047224 */ /* 0x000fe200078e0008 */
[----:B0-----:R0:W-:Y:S03]  /*0890*/  STG.E desc[UR8][R2.64], R7 ;  /* 0x0000000702007986 */ /* 0x0011e6000c101908 */
[----:B0-----:R-:W-:Y:S05]  /*08a0*/  RET.REL.NODEC R4 `(run_query_space) ;  /* 0xfffffff404d47950 */ /* 0x001fea0003c3ffff */
        .type           $run_query_space$_Z10testGlobalPKv,@function
        .size           $run_query_space$_Z10testGlobalPKv,(.L_x_5 - $run_query_space$_Z10testGlobalPKv)
$run_query_space$_Z10testGlobalPKv:
[----:B------:R-:W-:-:S04]  /*08b0*/  IMAD.MOV.U32 R3, RZ, RZ, 0x0 ;  /* 0x00000000ff037424 */ /* 0x000fc800078e00ff */
[----:B------:R-:W-:Y:S05]  /*08c0*/  RET.REL.NODEC R2 `(run_query_space) ;  /* 0xfffffff402cc7950 */ /* 0x000fea0003c3ffff */
.L_x_3:
[----:B------:R-:W-:-:S00]  /*08d0*/  BRA `(.L_x_3) ;  /* 0xfffffffc00fc7947 */ /* 0x000fc0000383ffff */
[----:B------:R-:W-:-:S00]  /*08e0*/  NOP ;  /* 0x0000000000007918 */ /* 0x000fc00000000000 */
        /* <DEDUP_REMOVED lines=9> */
.L_x_5:


//--------------------- .nv.shared.run_query_space --------------------------
	.section	.nv.shared.run_query_space,"aw",@nobits
	.sectionflags	@""
	.align	4
.nv.shared.run_query_space:
	.zero		1152


//--------------------- .nv.shared.reserved.0     --------------------------
	.section	.nv.shared.reserved.0,"aw",@nobits
	.weak		__nv_reservedSMEM_offset_0_alias
	.size		__nv_reservedSMEM_offset_0_alias, 0, 64
	.other		__nv_reservedSMEM_offset_0_alias,@"STO_CUDA_RESERVED_SHARED STV_DEFAULT"
__nv_reservedSMEM_offset_0_alias:
	.zero		0
	.zero		64


//--------------------- .nv.constant0.run_query_space --------------------------
	.section	.nv.constant0.run_query_space,"a",@progbits
	.sectionflags	@""
	.align	4
.nv.constant0.run_query_space:
	.zero		912


//--------------------- SYMBOLS --------------------------

	.type		.nv.reservedSmem.offset0,@object
	.size		.nv.reservedSmem.offset0,0x4
	.type		.nv.reservedSmem.cap,@object
	.size		.nv.reservedSmem.cap,0x4
